//
// Generated by NVIDIA NVVM Compiler
//
// Compiler Build ID: CL-36424714
// Cuda compilation tools, release 13.0, V13.0.88
// Based on NVVM 20.0.0
//

.version 9.0
.target sm_100
.address_size 64

	// .globl	_Z17bitonic_sort_stepPiiii

.visible .entry _Z17bitonic_sort_stepPiiii(
	.param .u64 .ptr .align 1 _Z17bitonic_sort_stepPiiii_param_0,
	.param .u32 _Z17bitonic_sort_stepPiiii_param_1,
	.param .u32 _Z17bitonic_sort_stepPiiii_param_2,
	.param .u32 _Z17bitonic_sort_stepPiiii_param_3
)
{
	.reg .pred 	%p<8>;
	.reg .b32 	%r<14>;
	.reg .b64 	%rd<11>;

	ld.param.u64 	%rd6, [_Z17bitonic_sort_stepPiiii_param_0];
	ld.param.u32 	%r7, [_Z17bitonic_sort_stepPiiii_param_1];
	ld.param.u32 	%r8, [_Z17bitonic_sort_stepPiiii_param_2];
	ld.param.u32 	%r9, [_Z17bitonic_sort_stepPiiii_param_3];
	cvta.to.global.u64 	%rd1, %rd6;
	mov.u32 	%r10, %tid.x;
	mov.u32 	%r11, %ntid.x;
	mov.u32 	%r12, %ctaid.x;
	mad.lo.s32 	%r1, %r11, %r12, %r10;
	setp.ge.u32 	%p1, %r1, %r9;
	@%p1 bra 	$L__BB0_7;
	xor.b32  	%r2, %r7, %r1;
	setp.le.u32 	%p2, %r2, %r1;
	setp.ge.u32 	%p3, %r2, %r9;
	or.pred  	%p4, %p2, %p3;
	@%p4 bra 	$L__BB0_7;
	and.b32  	%r13, %r8, %r1;
	setp.ne.s32 	%p5, %r13, 0;
	@%p5 bra 	$L__BB0_5;
	mul.wide.u32 	%rd9, %r1, 4;
	add.s64 	%rd2, %rd1, %rd9;
	ld.global.u32 	%r3, [%rd2];
	mul.wide.u32 	%rd10, %r2, 4;
	add.s64 	%rd3, %rd1, %rd10;
	ld.global.u32 	%r4, [%rd3];
	setp.le.s32 	%p7, %r3, %r4;
	@%p7 bra 	$L__BB0_7;
	st.global.u32 	[%rd2], %r4;
	st.global.u32 	[%rd3], %r3;
	bra.uni 	$L__BB0_7;
$L__BB0_5:
	mul.wide.u32 	%rd7, %r1, 4;
	add.s64 	%rd4, %rd1, %rd7;
	ld.global.u32 	%r5, [%rd4];
	mul.wide.u32 	%rd8, %r2, 4;
	add.s64 	%rd5, %rd1, %rd8;
	ld.global.u32 	%r6, [%rd5];
	setp.ge.s32 	%p6, %r5, %r6;
	@%p6 bra 	$L__BB0_7;
	st.global.u32 	[%rd4], %r6;
	st.global.u32 	[%rd5], %r5;
$L__BB0_7:
	ret;

}


// ===== COMPILED SASS (sm_100) =====

	.target	sm_100

	.elftype	@"ET_EXEC"


//--------------------- .note.nv.tkinfo           --------------------------
	.section	.note.nv.tkinfo,"",@"SHT_NOTE"
	.sectionflags	@"SHF_NOTE_NV_TKINFO"
	.tkinfo
        /*0018*/ 	.word	0x00000002
        /*0030*/ 	.string	""
        /*0030*/ 	.string	"ptxas"
        /*0030*/ 	.string	"Cuda compilation tools, release 13.0, V13.0.88"
        /*0030*/ 	.string	"Build cuda_13.0.r13.0/compiler.36424714_0"
        /*0030*/ 	.string	"-arch sm_100 -m 64 "



//--------------------- .note.nv.cuinfo           --------------------------
	.section	.note.nv.cuinfo,"",@"SHT_NOTE"
	.sectionflags	@"SHF_NOTE_NV_CUINFO"
        /*0018*/ 	.short	0x0002
        /*001a*/ 	.short	0x0064
        /*001c*/ 	.short	0x0082
	.zero		2


//--------------------- .nv.info                  --------------------------
	.section	.nv.info,"",@"SHT_CUDA_INFO"
	.align	4


	//----- nvinfo : EIATTR_REGCOUNT
	.align		4
        /*0000*/ 	.byte	0x04, 0x2f
        /*0002*/ 	.short	(.L_1 - .L_0)
	.align		4
.L_0:
        /*0004*/ 	.word	index@(_Z17bitonic_sort_stepPiiii)
        /*0008*/ 	.word	0x0000000c


	//----- nvinfo : EIATTR_FRAME_SIZE
	.align		4
.L_1:
        /*000c*/ 	.byte	0x04, 0x11
        /*000e*/ 	.short	(.L_3 - .L_2)
	.align		4
.L_2:
        /*0010*/ 	.word	index@(_Z17bitonic_sort_stepPiiii)
        /*0014*/ 	.word	0x00000000


	//----- nvinfo : EIATTR_MIN_STACK_SIZE
	.align		4
.L_3:
        /*0018*/ 	.byte	0x04, 0x12
        /*001a*/ 	.short	(.L_5 - .L_4)
	.align		4
.L_4:
        /*001c*/ 	.word	index@(_Z17bitonic_sort_stepPiiii)
        /*0020*/ 	.word	0x00000000
.L_5:


//--------------------- .nv.compat                --------------------------
	.section	.nv.compat,"",@"SHT_CUDA_COMPAT_INFO"
	.align	4
        /*0000*/ 	.byte	0x02, 0x09, 0x00, 0x00, 0x02, 0x02, 0x01, 0x00, 0x02, 0x05, 0x05, 0x00, 0x03, 0x07, 0x01, 0x01
        /*0010*/ 	.byte	0x02, 0x03, 0x00, 0x00, 0x02, 0x06, 0x01, 0x00, 0x04, 0x0b, 0x08, 0x00, 0x09, 0x00, 0x00, 0x00
        /*0020*/ 	.byte	0x00, 0x00, 0x00, 0x00


//--------------------- .nv.info._Z17bitonic_sort_stepPiiii --------------------------
	.section	.nv.info._Z17bitonic_sort_stepPiiii,"",@"SHT_CUDA_INFO"
	.sectionflags	@""
	.align	4


	//----- nvinfo : EIATTR_CUDA_API_VERSION
	.align		4
        /*0000*/ 	.byte	0x04, 0x37
        /*0002*/ 	.short	(.L_7 - .L_6)
.L_6:
        /*0004*/ 	.word	0x00000082


	//----- nvinfo : EIATTR_KPARAM_INFO
	.align		4
.L_7:
        /*0008*/ 	.byte	0x04, 0x17
        /*000a*/ 	.short	(.L_9 - .L_8)
.L_8:
        /*000c*/ 	.word	0x00000000
        /*0010*/ 	.short	0x0003
        /*0012*/ 	.short	0x0010
        /*0014*/ 	.byte	0x00, 0xf0, 0x11, 0x00


	//----- nvinfo : EIATTR_KPARAM_INFO
	.align		4
.L_9:
        /*0018*/ 	.byte	0x04, 0x17
        /*001a*/ 	.short	(.L_11 - .L_10)
.L_10:
        /*001c*/ 	.word	0x00000000
        /*0020*/ 	.short	0x0002
        /*0022*/ 	.short	0x000c
        /*0024*/ 	.byte	0x00, 0xf0, 0x11, 0x00


	//----- nvinfo : EIATTR_KPARAM_INFO
	.align		4
.L_11:
        /*0028*/ 	.byte	0x04, 0x17
        /*002a*/ 	.short	(.L_13 - .L_12)
.L_12:
        /*002c*/ 	.word	0x00000000
        /*0030*/ 	.short	0x0001
        /*0032*/ 	.short	0x0008
        /*0034*/ 	.byte	0x00, 0xf0, 0x11, 0x00


	//----- nvinfo : EIATTR_KPARAM_INFO
	.align		4
.L_13:
        /*0038*/ 	.byte	0x04, 0x17
        /*003a*/ 	.short	(.L_15 - .L_14)
.L_14:
        /*003c*/ 	.word	0x00000000
        /*0040*/ 	.short	0x0000
        /*0042*/ 	.short	0x0000
        /*0044*/ 	.byte	0x00, 0xf5, 0x21, 0x00


	//----- nvinfo : EIATTR_SPARSE_MMA_MASK
	.align		4
.L_15:
        /*0048*/ 	.byte	0x03, 0x50
        /*004a*/ 	.short	0x0000


	//----- nvinfo : EIATTR_MAXREG_COUNT
	.align		4
        /*004c*/ 	.byte	0x03, 0x1b
        /*004e*/ 	.short	0x00ff


	//----- nvinfo : EIATTR_MERCURY_ISA_VERSION
	.align		4
        /*0050*/ 	.byte	0x03, 0x5f
        /*0052*/ 	.short	0x0101


	//----- nvinfo : EIATTR_VRC_CTA_INIT_COUNT
	.align		4
        /*0054*/ 	.byte	0x02, 0x4a
	.zero		1
	.zero		1


	//----- nvinfo : EIATTR_EXIT_INSTR_OFFSETS
	.align		4
        /*0058*/ 	.byte	0x04, 0x1c
        /*005a*/ 	.short	(.L_17 - .L_16)


	//   ....[0]....
.L_16:
        /*005c*/ 	.word	0x00000070


	//   ....[1]....
        /*0060*/ 	.word	0x000000c0


	//   ....[2]....
        /*0064*/ 	.word	0x00000170


	//   ....[3]....
        /*0068*/ 	.word	0x000001a0


	//   ....[4]....
        /*006c*/ 	.word	0x00000210


	//   ....[5]....
        /*0070*/ 	.word	0x00000240


	//----- nvinfo : EIATTR_CRS_STACK_SIZE
	.align		4
.L_17:
        /*0074*/ 	.byte	0x04, 0x1e
        /*0076*/ 	.short	(.L_19 - .L_18)
.L_18:
        /*0078*/ 	.word	0x00000000


	//----- nvinfo : EIATTR_CBANK_PARAM_SIZE
	.align		4
.L_19:
        /*007c*/ 	.byte	0x03, 0x19
        /*007e*/ 	.short	0x0014


	//----- nvinfo : EIATTR_PARAM_CBANK
	.align		4
        /*0080*/ 	.byte	0x04, 0x0a
        /*0082*/ 	.short	(.L_21 - .L_20)
	.align		4
.L_20:
        /*0084*/ 	.word	index@(.nv.constant0._Z17bitonic_sort_stepPiiii)
        /*0088*/ 	.short	0x0380
        /*008a*/ 	.short	0x0014


	//----- nvinfo : EIATTR_SW_WAR
	.align		4
.L_21:
        /*008c*/ 	.byte	0x04, 0x36
        /*008e*/ 	.short	(.L_23 - .L_22)
.L_22:
        /*0090*/ 	.word	0x00000008
.L_23:


//--------------------- .nv.callgraph             --------------------------
	.section	.nv.callgraph,"",@"SHT_CUDA_CALLGRAPH"
	.align	4
	.sectionentsize	8
	.align		4
        /*0000*/ 	.word	0x00000000
	.align		4
        /*0004*/ 	.word	0xffffffff
	.align		4
        /*0008*/ 	.word	0x00000000
	.align		4
        /*000c*/ 	.word	0xfffffffe
	.align		4
        /*0010*/ 	.word	0x00000000
	.align		4
        /*0014*/ 	.word	0xfffffffd
	.align		4
        /*0018*/ 	.word	0x00000000
	.align		4
        /*001c*/ 	.word	0xfffffffc


//--------------------- .text._Z17bitonic_sort_stepPiiii --------------------------
	.section	.text._Z17bitonic_sort_stepPiiii,"ax",@progbits
	.align	128
        .global         _Z17bitonic_sort_stepPiiii
        .type           _Z17bitonic_sort_stepPiiii,@function
        .size           _Z17bitonic_sort_stepPiiii,(.L_x_2 - _Z17bitonic_sort_stepPiiii)
        .other          _Z17bitonic_sort_stepPiiii,@"STO_CUDA_ENTRY STV_DEFAULT"
_Z17bitonic_sort_stepPiiii:
.text._Z17bitonic_sort_stepPiiii:
[----:B------:R-:W-:Y:S01]  /*0000*/  LDC R1, c[0x0][0x37c] ;  /* 0x0000df00ff017b82 */ /* 0x000fe20000000800 */
[----:B------:R-:W0:Y:S01]  /*0010*/  S2R R7, SR_TID.X ;  /* 0x0000000000077919 */ /* 0x000e220000002100 */
[----:B------:R-:W0:Y:S01]  /*0020*/  LDCU UR4, c[0x0][0x360] ;  /* 0x00006c00ff0477ac */ /* 0x000e220008000800 */
[----:B------:R-:W0:Y:S01]  /*0030*/  S2R R0, SR_CTAID.X ;  /* 0x0000000000007919 */ /* 0x000e220000002500 */
[----:B------:R-:W1:Y:S01]  /*0040*/  LDCU UR5, c[0x0][0x390] ;  /* 0x00007200ff0577ac */ /* 0x000e620008000800 */
[----:B0-----:R-:W-:-:S05]  /*0050*/  IMAD R7, R0, UR4, R7 ;  /* 0x0000000400077c24 */ /* 0x001fca000f8e0207 */
[----:B-1----:R-:W-:-:S13]  /*0060*/  ISETP.GE.U32.AND P0, PT, R7, UR5, PT ;  /* 0x0000000507007c0c */ /* 0x002fda000bf06070 */
[----:B------:R-:W-:Y:S05]  /*0070*/  @P0 EXIT ;  /* 0x000000000000094d */ /* 0x000fea0003800000 */
[----:B------:R-:W0:Y:S02]  /*0080*/  LDCU UR4, c[0x0][0x388] ;  /* 0x00007100ff0477ac */ /* 0x000e240008000800 */
[----:B0-----:R-:W-:-:S04]  /*0090*/  LOP3.LUT R9, R7, UR4, RZ, 0x3c, !PT ;  /* 0x0000000407097c12 */ /* 0x001fc8000f8e3cff */
[----:B------:R-:W-:-:S04]  /*00a0*/  ISETP.GE.U32.AND P0, PT, R9, UR5, PT ;  /* 0x0000000509007c0c */ /* 0x000fc8000bf06070 */
[----:B------:R-:W-:-:S13]  /*00b0*/  ISETP.LE.U32.OR P0, PT, R9, R7, P0 ;  /* 0x000000070900720c */ /* 0x000fda0000703470 */
[----:B------:R-:W-:Y:S05]  /*00c0*/  @P0 EXIT ;  /* 0x000000000000094d */ /* 0x000fea0003800000 */
[----:B------:R-:W0:Y:S02]  /*00d0*/  LDCU UR4, c[0x0][0x38c] ;  /* 0x00007180ff0477ac */ /* 0x000e240008000800 */
[----:B0-----:R-:W-:Y:S01]  /*00e0*/  LOP3.LUT P0, RZ, R7, UR4, RZ, 0xc0, !PT ;  /* 0x0000000407ff7c12 */ /* 0x001fe2000f80c0ff */
[----:B------:R-:W0:-:S12]  /*00f0*/  LDCU.64 UR4, c[0x0][0x358] ;  /* 0x00006b00ff0477ac */ /* 0x000e180008000a00 */
[----:B------:R-:W-:Y:S05]  /*0100*/  @P0 BRA `(.L_x_0) ;  /* 0x0000000000280947 */ /* 0x000fea0003800000 */
[----:B------:R-:W1:Y:S02]  /*0110*/  LDC.64 R4, c[0x0][0x380] ;  /* 0x0000e000ff047b82 */ /* 0x000e640000000a00 */
[----:B-1----:R-:W-:-:S04]  /*0120*/  IMAD.WIDE.U32 R2, R7, 0x4, R4 ;  /* 0x0000000407027825 */ /* 0x002fc800078e0004 */
[----:B------:R-:W-:Y:S01]  /*0130*/  IMAD.WIDE.U32 R4, R9, 0x4, R4 ;  /* 0x0000000409047825 */ /* 0x000fe200078e0004 */
[----:B0-----:R-:W2:Y:S04]  /*0140*/  LDG.E R7, desc[UR4][R2.64] ;  /* 0x0000000402077981 */ /* 0x001ea8000c1e1900 */
[----:B------:R-:W2:Y:S02]  /*0150*/  LDG.E R0, desc[UR4][R4.64] ;  /* 0x0000000404007981 */ /* 0x000ea4000c1e1900 */
[----:B--2---:R-:W-:-:S13]  /*0160*/  ISETP.GT.AND P0, PT, R7, R0, PT ;  /* 0x000000000700720c */ /* 0x004fda0003f04270 */
[----:B------:R-:W-:Y:S05]  /*0170*/  @!P0 EXIT ;  /* 0x000000000000894d */ /* 0x000fea0003800000 */
[----:B------:R-:W-:Y:S04]  /*0180*/  STG.E desc[UR4][R2.64], R0 ;  /* 0x0000000002007986 */ /* 0x000fe8000c101904 */
[----:B------:R-:W-:Y:S01]  /*0190*/  STG.E desc[UR4][R4.64], R7 ;  /* 0x0000000704007986 */ /* 0x000fe2000c101904 */
[----:B------:R-:W-:Y:S05]  /*01a0*/  EXIT ;  /* 0x000000000000794d */ /* 0x000fea0003800000 */
.L_x_0:
[----:B------:R-:W1:Y:S02]  /*01b0*/  LDC.64 R2, c[0x0][0x380] ;  /* 0x0000e000ff027b82 */ /* 0x000e640000000a00 */
[----:B-1----:R-:W-:-:S04]  /*01c0*/  IMAD.WIDE.U32 R4, R7, 0x4, R2 ;  /* 0x0000000407047825 */ /* 0x002fc800078e0002 */
[----:B------:R-:W-:Y:S01]  /*01d0*/  IMAD.WIDE.U32 R2, R9, 0x4, R2 ;  /* 0x0000000409027825 */ /* 0x000fe200078e0002 */
[----:B0-----:R-:W2:Y:S04]  /*01e0*/  LDG.E R7, desc[UR4][R4.64] ;  /* 0x0000000404077981 */ /* 0x001ea8000c1e1900 */
[----:B------:R-:W2:Y:S02]  /*01f0*/  LDG.E R0, desc[UR4][R2.64] ;  /* 0x0000000402007981 */ /* 0x000ea4000c1e1900 */
[----:B--2---:R-:W-:-:S13]  /*0200*/  ISETP.GE.AND P0, PT, R7, R0, PT ;  /* 0x000000000700720c */ /* 0x004fda0003f06270 */
[----:B------:R-:W-:Y:S05]  /*0210*/  @P0 EXIT ;  /* 0x000000000000094d */ /* 0x000fea0003800000 */
[----:B------:R-:W-:Y:S04]  /*0220*/  STG.E desc[UR4][R4.64], R0 ;  /* 0x0000000004007986 */ /* 0x000fe8000c101904 */
[----:B------:R-:W-:Y:S01]  /*0230*/  STG.E desc[UR4][R2.64], R7 ;  /* 0x0000000702007986 */ /* 0x000fe2000c101904 */
[----:B------:R-:W-:Y:S05]  /*0240*/  EXIT ;  /* 0x000000000000794d */ /* 0x000fea0003800000 */
.L_x_1:
[----:B------:R-:W-:-:S00]  /*0250*/  BRA `(.L_x_1) ;  /* 0xfffffffc00fc7947 */ /* 0x000fc0000383ffff */
[----:B------:R-:W-:-:S00]  /*0260*/  NOP ;  /* 0x0000000000007918 */ /* 0x000fc00000000000 */
        /* <DEDUP_REMOVED lines=9> */
.L_x_2:


//--------------------- .nv.shared.reserved.0     --------------------------
	.section	.nv.shared.reserved.0,"aw",@nobits
	.weak		__nv_reservedSMEM_offset_0_alias
	.size		__nv_reservedSMEM_offset_0_alias, 0, 64
	.other		__nv_reservedSMEM_offset_0_alias,@"STO_CUDA_RESERVED_SHARED STV_DEFAULT"
__nv_reservedSMEM_offset_0_alias:
	.zero		0
	.zero		64


//--------------------- .nv.constant0._Z17bitonic_sort_stepPiiii --------------------------
	.section	.nv.constant0._Z17bitonic_sort_stepPiiii,"a",@progbits
	.sectionflags	@""
	.align	4
.nv.constant0._Z17bitonic_sort_stepPiiii:
	.zero		916


//--------------------- SYMBOLS --------------------------

	.type		.nv.reservedSmem.offset0,@object
	.size		.nv.reservedSmem.offset0,0x4
